//
// Generated by NVIDIA NVVM Compiler
//
// Compiler Build ID: CL-36424714
// Cuda compilation tools, release 13.0, V13.0.88
// Based on NVVM 20.0.0
//

.version 9.0
.target sm_100
.address_size 64

	// .globl	_Z12somaMatrizesPiS_S_ii

.visible .entry _Z12somaMatrizesPiS_S_ii(
	.param .u64 .ptr .align 1 _Z12somaMatrizesPiS_S_ii_param_0,
	.param .u64 .ptr .align 1 _Z12somaMatrizesPiS_S_ii_param_1,
	.param .u64 .ptr .align 1 _Z12somaMatrizesPiS_S_ii_param_2,
	.param .u32 _Z12somaMatrizesPiS_S_ii_param_3,
	.param .u32 _Z12somaMatrizesPiS_S_ii_param_4
)
{
	.reg .pred 	%p<4>;
	.reg .b32 	%r<17>;
	.reg .b64 	%rd<11>;

	ld.param.u64 	%rd1, [_Z12somaMatrizesPiS_S_ii_param_0];
	ld.param.u64 	%rd2, [_Z12somaMatrizesPiS_S_ii_param_1];
	ld.param.u64 	%rd3, [_Z12somaMatrizesPiS_S_ii_param_2];
	ld.param.u32 	%r2, [_Z12somaMatrizesPiS_S_ii_param_3];
	ld.param.u32 	%r3, [_Z12somaMatrizesPiS_S_ii_param_4];
	mov.u32 	%r5, %ctaid.x;
	mov.u32 	%r6, %ntid.x;
	mov.u32 	%r7, %tid.x;
	mad.lo.s32 	%r8, %r5, %r6, %r7;
	mov.u32 	%r9, %ctaid.y;
	mov.u32 	%r10, %ntid.y;
	mov.u32 	%r11, %tid.y;
	mad.lo.s32 	%r12, %r9, %r10, %r11;
	mad.lo.s32 	%r1, %r2, %r12, %r8;
	setp.ge.s32 	%p1, %r8, %r2;
	setp.ge.s32 	%p2, %r12, %r3;
	or.pred  	%p3, %p1, %p2;
	@%p3 bra 	$L__BB0_2;
	cvta.to.global.u64 	%rd4, %rd1;
	cvta.to.global.u64 	%rd5, %rd2;
	cvta.to.global.u64 	%rd6, %rd3;
	mul.wide.s32 	%rd7, %r1, 4;
	add.s64 	%rd8, %rd4, %rd7;
	ld.global.u32 	%r14, [%rd8];
	add.s64 	%rd9, %rd5, %rd7;
	ld.global.u32 	%r15, [%rd9];
	add.s32 	%r16, %r15, %r14;
	add.s64 	%rd10, %rd6, %rd7;
	st.global.u32 	[%rd10], %r16;
$L__BB0_2:
	ret;

}


// ===== COMPILED SASS (sm_100) =====

	.target	sm_100

	.elftype	@"ET_EXEC"


//--------------------- .note.nv.tkinfo           --------------------------
	.section	.note.nv.tkinfo,"",@"SHT_NOTE"
	.sectionflags	@"SHF_NOTE_NV_TKINFO"
	.tkinfo
        /*0018*/ 	.word	0x00000002
        /*0030*/ 	.string	""
        /*0030*/ 	.string	"ptxas"
        /*0030*/ 	.string	"Cuda compilation tools, release 13.0, V13.0.88"
        /*0030*/ 	.string	"Build cuda_13.0.r13.0/compiler.36424714_0"
        /*0030*/ 	.string	"-arch sm_100 -m 64 "



//--------------------- .note.nv.cuinfo           --------------------------
	.section	.note.nv.cuinfo,"",@"SHT_NOTE"
	.sectionflags	@"SHF_NOTE_NV_CUINFO"
        /*0018*/ 	.short	0x0002
        /*001a*/ 	.short	0x0064
        /*001c*/ 	.short	0x0082
	.zero		2


//--------------------- .nv.info                  --------------------------
	.section	.nv.info,"",@"SHT_CUDA_INFO"
	.align	4


	//----- nvinfo : EIATTR_REGCOUNT
	.align		4
        /*0000*/ 	.byte	0x04, 0x2f
        /*0002*/ 	.short	(.L_1 - .L_0)
	.align		4
.L_0:
        /*0004*/ 	.word	index@(_Z12somaMatrizesPiS_S_ii)
        /*0008*/ 	.word	0x0000000c


	//----- nvinfo : EIATTR_FRAME_SIZE
	.align		4
.L_1:
        /*000c*/ 	.byte	0x04, 0x11
        /*000e*/ 	.short	(.L_3 - .L_2)
	.align		4
.L_2:
        /*0010*/ 	.word	index@(_Z12somaMatrizesPiS_S_ii)
        /*0014*/ 	.word	0x00000000


	//----- nvinfo : EIATTR_MIN_STACK_SIZE
	.align		4
.L_3:
        /*0018*/ 	.byte	0x04, 0x12
        /*001a*/ 	.short	(.L_5 - .L_4)
	.align		4
.L_4:
        /*001c*/ 	.word	index@(_Z12somaMatrizesPiS_S_ii)
        /*0020*/ 	.word	0x00000000
.L_5:


//--------------------- .nv.compat                --------------------------
	.section	.nv.compat,"",@"SHT_CUDA_COMPAT_INFO"
	.align	4
        /*0000*/ 	.byte	0x02, 0x09, 0x00, 0x00, 0x02, 0x02, 0x01, 0x00, 0x02, 0x05, 0x05, 0x00, 0x03, 0x07, 0x01, 0x01
        /*0010*/ 	.byte	0x02, 0x03, 0x00, 0x00, 0x02, 0x06, 0x01, 0x00, 0x04, 0x0b, 0x08, 0x00, 0x09, 0x00, 0x00, 0x00
        /*0020*/ 	.byte	0x00, 0x00, 0x00, 0x00


//--------------------- .nv.info._Z12somaMatrizesPiS_S_ii --------------------------
	.section	.nv.info._Z12somaMatrizesPiS_S_ii,"",@"SHT_CUDA_INFO"
	.sectionflags	@""
	.align	4


	//----- nvinfo : EIATTR_CUDA_API_VERSION
	.align		4
        /*0000*/ 	.byte	0x04, 0x37
        /*0002*/ 	.short	(.L_7 - .L_6)
.L_6:
        /*0004*/ 	.word	0x00000082


	//----- nvinfo : EIATTR_KPARAM_INFO
	.align		4
.L_7:
        /*0008*/ 	.byte	0x04, 0x17
        /*000a*/ 	.short	(.L_9 - .L_8)
.L_8:
        /*000c*/ 	.word	0x00000000
        /*0010*/ 	.short	0x0004
        /*0012*/ 	.short	0x001c
        /*0014*/ 	.byte	0x00, 0xf0, 0x11, 0x00


	//----- nvinfo : EIATTR_KPARAM_INFO
	.align		4
.L_9:
        /*0018*/ 	.byte	0x04, 0x17
        /*001a*/ 	.short	(.L_11 - .L_10)
.L_10:
        /*001c*/ 	.word	0x00000000
        /*0020*/ 	.short	0x0003
        /*0022*/ 	.short	0x0018
        /*0024*/ 	.byte	0x00, 0xf0, 0x11, 0x00


	//----- nvinfo : EIATTR_KPARAM_INFO
	.align		4
.L_11:
        /*0028*/ 	.byte	0x04, 0x17
        /*002a*/ 	.short	(.L_13 - .L_12)
.L_12:
        /*002c*/ 	.word	0x00000000
        /*0030*/ 	.short	0x0002
        /*0032*/ 	.short	0x0010
        /*0034*/ 	.byte	0x00, 0xf5, 0x21, 0x00


	//----- nvinfo : EIATTR_KPARAM_INFO
	.align		4
.L_13:
        /*0038*/ 	.byte	0x04, 0x17
        /*003a*/ 	.short	(.L_15 - .L_14)
.L_14:
        /*003c*/ 	.word	0x00000000
        /*0040*/ 	.short	0x0001
        /*0042*/ 	.short	0x0008
        /*0044*/ 	.byte	0x00, 0xf5, 0x21, 0x00


	//----- nvinfo : EIATTR_KPARAM_INFO
	.align		4
.L_15:
        /*0048*/ 	.byte	0x04, 0x17
        /*004a*/ 	.short	(.L_17 - .L_16)
.L_16:
        /*004c*/ 	.word	0x00000000
        /*0050*/ 	.short	0x0000
        /*0052*/ 	.short	0x0000
        /*0054*/ 	.byte	0x00, 0xf5, 0x21, 0x00


	//----- nvinfo : EIATTR_SPARSE_MMA_MASK
	.align		4
.L_17:
        /*0058*/ 	.byte	0x03, 0x50
        /*005a*/ 	.short	0x0000


	//----- nvinfo : EIATTR_MAXREG_COUNT
	.align		4
        /*005c*/ 	.byte	0x03, 0x1b
        /*005e*/ 	.short	0x00ff


	//----- nvinfo : EIATTR_MERCURY_ISA_VERSION
	.align		4
        /*0060*/ 	.byte	0x03, 0x5f
        /*0062*/ 	.short	0x0101


	//----- nvinfo : EIATTR_VRC_CTA_INIT_COUNT
	.align		4
        /*0064*/ 	.byte	0x02, 0x4a
	.zero		1
	.zero		1


	//----- nvinfo : EIATTR_EXIT_INSTR_OFFSETS
	.align		4
        /*0068*/ 	.byte	0x04, 0x1c
        /*006a*/ 	.short	(.L_19 - .L_18)


	//   ....[0]....
.L_18:
        /*006c*/ 	.word	0x000000d0


	//   ....[1]....
        /*0070*/ 	.word	0x00000190


	//----- nvinfo : EIATTR_CBANK_PARAM_SIZE
	.align		4
.L_19:
        /*0074*/ 	.byte	0x03, 0x19
        /*0076*/ 	.short	0x0020


	//----- nvinfo : EIATTR_PARAM_CBANK
	.align		4
        /*0078*/ 	.byte	0x04, 0x0a
        /*007a*/ 	.short	(.L_21 - .L_20)
	.align		4
.L_20:
        /*007c*/ 	.word	index@(.nv.constant0._Z12somaMatrizesPiS_S_ii)
        /*0080*/ 	.short	0x0380
        /*0082*/ 	.short	0x0020


	//----- nvinfo : EIATTR_SW_WAR
	.align		4
.L_21:
        /*0084*/ 	.byte	0x04, 0x36
        /*0086*/ 	.short	(.L_23 - .L_22)
.L_22:
        /*0088*/ 	.word	0x00000008
.L_23:


//--------------------- .nv.callgraph             --------------------------
	.section	.nv.callgraph,"",@"SHT_CUDA_CALLGRAPH"
	.align	4
	.sectionentsize	8
	.align		4
        /*0000*/ 	.word	0x00000000
	.align		4
        /*0004*/ 	.word	0xffffffff
	.align		4
        /*0008*/ 	.word	0x00000000
	.align		4
        /*000c*/ 	.word	0xfffffffe
	.align		4
        /*0010*/ 	.word	0x00000000
	.align		4
        /*0014*/ 	.word	0xfffffffd
	.align		4
        /*0018*/ 	.word	0x00000000
	.align		4
        /*001c*/ 	.word	0xfffffffc


//--------------------- .text._Z12somaMatrizesPiS_S_ii --------------------------
	.section	.text._Z12somaMatrizesPiS_S_ii,"ax",@progbits
	.align	128
        .global         _Z12somaMatrizesPiS_S_ii
        .type           _Z12somaMatrizesPiS_S_ii,@function
        .size           _Z12somaMatrizesPiS_S_ii,(.L_x_1 - _Z12somaMatrizesPiS_S_ii)
        .other          _Z12somaMatrizesPiS_S_ii,@"STO_CUDA_ENTRY STV_DEFAULT"
_Z12somaMatrizesPiS_S_ii:
.text._Z12somaMatrizesPiS_S_ii:
[----:B------:R-:W-:Y:S01]  /*0000*/  LDC R1, c[0x0][0x37c] ;  /* 0x0000df00ff017b82 */ /* 0x000fe20000000800 */
[----:B------:R-:W0:Y:S07]  /*0010*/  S2R R2, SR_TID.Y ;  /* 0x0000000000027919 */ /* 0x000e2e0000002200 */
[----:B------:R-:W1:Y:S01]  /*0020*/  LDC R0, c[0x0][0x360] ;  /* 0x0000d800ff007b82 */ /* 0x000e620000000800 */
[----:B------:R-:W2:Y:S01]  /*0030*/  LDCU.64 UR6, c[0x0][0x398] ;  /* 0x00007300ff0677ac */ /* 0x000ea20008000a00 */
[----:B------:R-:W1:Y:S06]  /*0040*/  S2R R5, SR_TID.X ;  /* 0x0000000000057919 */ /* 0x000e6c0000002100 */
[----:B------:R-:W0:Y:S08]  /*0050*/  S2UR UR5, SR_CTAID.Y ;  /* 0x00000000000579c3 */ /* 0x000e300000002600 */
[----:B------:R-:W0:Y:S08]  /*0060*/  LDC R3, c[0x0][0x364] ;  /* 0x0000d900ff037b82 */ /* 0x000e300000000800 */
[----:B------:R-:W1:Y:S01]  /*0070*/  S2UR UR4, SR_CTAID.X ;  /* 0x00000000000479c3 */ /* 0x000e620000002500 */
[----:B0-----:R-:W-:-:S05]  /*0080*/  IMAD R3, R3, UR5, R2 ;  /* 0x0000000503037c24 */ /* 0x001fca000f8e0202 */
[----:B--2---:R-:W-:Y:S01]  /*0090*/  ISETP.GE.AND P0, PT, R3, UR7, PT ;  /* 0x0000000703007c0c */ /* 0x004fe2000bf06270 */
[----:B-1----:R-:W-:-:S04]  /*00a0*/  IMAD R0, R0, UR4, R5 ;  /* 0x0000000400007c24 */ /* 0x002fc8000f8e0205 */
[----:B------:R-:W-:Y:S01]  /*00b0*/  IMAD R9, R3, UR6, R0 ;  /* 0x0000000603097c24 */ /* 0x000fe2000f8e0200 */
[----:B------:R-:W-:-:S13]  /*00c0*/  ISETP.GE.OR P0, PT, R0, UR6, P0 ;  /* 0x0000000600007c0c */ /* 0x000fda0008706670 */
[----:B------:R-:W-:Y:S05]  /*00d0*/  @P0 EXIT ;  /* 0x000000000000094d */ /* 0x000fea0003800000 */
[----:B------:R-:W0:Y:S01]  /*00e0*/  LDC.64 R2, c[0x0][0x380] ;  /* 0x0000e000ff027b82 */ /* 0x000e220000000a00 */
[----:B------:R-:W1:Y:S07]  /*00f0*/  LDCU.64 UR4, c[0x0][0x358] ;  /* 0x00006b00ff0477ac */ /* 0x000e6e0008000a00 */
[----:B------:R-:W2:Y:S08]  /*0100*/  LDC.64 R4, c[0x0][0x388] ;  /* 0x0000e200ff047b82 */ /* 0x000eb00000000a00 */
[----:B------:R-:W3:Y:S01]  /*0110*/  LDC.64 R6, c[0x0][0x390] ;  /* 0x0000e400ff067b82 */ /* 0x000ee20000000a00 */
[----:B0-----:R-:W-:-:S06]  /*0120*/  IMAD.WIDE R2, R9, 0x4, R2 ;  /* 0x0000000409027825 */ /* 0x001fcc00078e0202 */
[----:B-1----:R-:W4:Y:S01]  /*0130*/  LDG.E R2, desc[UR4][R2.64] ;  /* 0x0000000402027981 */ /* 0x002f22000c1e1900 */
[----:B--2---:R-:W-:-:S06]  /*0140*/  IMAD.WIDE R4, R9, 0x4, R4 ;  /* 0x0000000409047825 */ /* 0x004fcc00078e0204 */
[----:B------:R-:W4:Y:S01]  /*0150*/  LDG.E R5, desc[UR4][R4.64] ;  /* 0x0000000404057981 */ /* 0x000f22000c1e1900 */
[----:B---3--:R-:W-:Y:S01]  /*0160*/  IMAD.WIDE R6, R9, 0x4, R6 ;  /* 0x0000000409067825 */ /* 0x008fe200078e0206 */
[----:B----4-:R-:W-:-:S05]  /*0170*/  IADD3 R9, PT, PT, R2, R5, RZ ;  /* 0x0000000502097210 */ /* 0x010fca0007ffe0ff */
[----:B------:R-:W-:Y:S01]  /*0180*/  STG.E desc[UR4][R6.64], R9 ;  /* 0x0000000906007986 */ /* 0x000fe2000c101904 */
[----:B------:R-:W-:Y:S05]  /*0190*/  EXIT ;  /* 0x000000000000794d */ /* 0x000fea0003800000 */
.L_x_0:
[----:B------:R-:W-:-:S00]  /*01a0*/  BRA `(.L_x_0) ;  /* 0xfffffffc00fc7947 */ /* 0x000fc0000383ffff */
[----:B------:R-:W-:-:S00]  /*01b0*/  NOP ;  /* 0x0000000000007918 */ /* 0x000fc00000000000 */
        /* <DEDUP_REMOVED lines=12> */
.L_x_1:


//--------------------- .nv.shared.reserved.0     --------------------------
	.section	.nv.shared.reserved.0,"aw",@nobits
	.weak		__nv_reservedSMEM_offset_0_alias
	.size		__nv_reservedSMEM_offset_0_alias, 0, 64
	.other		__nv_reservedSMEM_offset_0_alias,@"STO_CUDA_RESERVED_SHARED STV_DEFAULT"
__nv_reservedSMEM_offset_0_alias:
	.zero		0
	.zero		64


//--------------------- .nv.constant0._Z12somaMatrizesPiS_S_ii --------------------------
	.section	.nv.constant0._Z12somaMatrizesPiS_S_ii,"a",@progbits
	.sectionflags	@""
	.align	4
.nv.constant0._Z12somaMatrizesPiS_S_ii:
	.zero		928


//--------------------- SYMBOLS --------------------------

	.type		.nv.reservedSmem.offset0,@object
	.size		.nv.reservedSmem.offset0,0x4
